	.headerflags	@"EF_CUDA_TEXMODE_UNIFIED EF_CUDA_64BIT_ADDRESS EF_CUDA_ACCELERATORS EF_CUDA_SM90 EF_CUDA_VIRTUAL_SM(EF_CUDA_SM90)"
	.elftype	@"ET_EXEC"


//--------------------- .nv.info                  --------------------------
	.section	.nv.info,"",@"SHT_CUDA_INFO"
	.align	4


	//----- nvinfo : EIATTR_REGCOUNT
	.align		4
        /*0000*/ 	.byte	0x04, 0x2f
        /*0002*/ 	.short	(.L_3 - .L_2)
	.align		4
.L_2:
        /*0004*/ 	.word	index@(triton_poi_fused__native_batch_norm_legit_no_training_32)
        /*0008*/ 	.word	0x00000012


	//----- nvinfo : EIATTR_MIN_STACK_SIZE
	.align		4
.L_3:
        /*000c*/ 	.byte	0x04, 0x12
        /*000e*/ 	.short	(.L_5 - .L_4)
	.align		4
.L_4:
        /*0010*/ 	.word	index@(triton_poi_fused__native_batch_norm_legit_no_training_32)
        /*0014*/ 	.word	0x00000000


	//----- nvinfo : EIATTR_FRAME_SIZE
	.align		4
.L_5:
        /*0018*/ 	.byte	0x04, 0x11
        /*001a*/ 	.short	(.L_7 - .L_6)
	.align		4
.L_6:
        /*001c*/ 	.word	index@(triton_poi_fused__native_batch_norm_legit_no_training_32)
        /*0020*/ 	.word	0x00000000


	//----- nvinfo : EIATTR_MIN_STACK_SIZE
	.align		4
.L_7:
        /*0024*/ 	.byte	0x04, 0x12
        /*0026*/ 	.short	(.L_9 - .L_8)
	.align		4
.L_8:
        /*0028*/ 	.word	index@(triton_poi_fused__native_batch_norm_legit_no_training_32)
        /*002c*/ 	.word	0x00000000
.L_9:


//--------------------- .nv.info.triton_poi_fused__native_batch_norm_legit_no_training_32 --------------------------
	.section	.nv.info.triton_poi_fused__native_batch_norm_legit_no_training_32,"",@"SHT_CUDA_INFO"
	.sectionflags	@""
	.align	4


	//----- nvinfo : EIATTR_CUDA_API_VERSION
	.align		4
        /*0000*/ 	.byte	0x04, 0x37
        /*0002*/ 	.short	(.L_11 - .L_10)
.L_10:
        /*0004*/ 	.word	0x0000007c


	//----- nvinfo : EIATTR_KPARAM_INFO
	.align		4
.L_11:
        /*0008*/ 	.byte	0x04, 0x17
        /*000a*/ 	.short	(.L_13 - .L_12)
.L_12:
        /*000c*/ 	.word	0x00000000
        /*0010*/ 	.short	0x0006
        /*0012*/ 	.short	0x0030
        /*0014*/ 	.byte	0x00, 0xf0, 0x11, 0x00


	//----- nvinfo : EIATTR_KPARAM_INFO
	.align		4
.L_13:
        /*0018*/ 	.byte	0x04, 0x17
        /*001a*/ 	.short	(.L_15 - .L_14)
.L_14:
        /*001c*/ 	.word	0x00000000
        /*0020*/ 	.short	0x0005
        /*0022*/ 	.short	0x0028
        /*0024*/ 	.byte	0x00, 0xf4, 0x21, 0x00


	//----- nvinfo : EIATTR_KPARAM_INFO
	.align		4
.L_15:
        /*0028*/ 	.byte	0x04, 0x17
        /*002a*/ 	.short	(.L_17 - .L_16)
.L_16:
        /*002c*/ 	.word	0x00000000
        /*0030*/ 	.short	0x0004
        /*0032*/ 	.short	0x0020
        /*0034*/ 	.byte	0x00, 0xf4, 0x21, 0x00


	//----- nvinfo : EIATTR_KPARAM_INFO
	.align		4
.L_17:
        /*0038*/ 	.byte	0x04, 0x17
        /*003a*/ 	.short	(.L_19 - .L_18)
.L_18:
        /*003c*/ 	.word	0x00000000
        /*0040*/ 	.short	0x0003
        /*0042*/ 	.short	0x0018
        /*0044*/ 	.byte	0x00, 0xf4, 0x21, 0x00


	//----- nvinfo : EIATTR_KPARAM_INFO
	.align		4
.L_19:
        /*0048*/ 	.byte	0x04, 0x17
        /*004a*/ 	.short	(.L_21 - .L_20)
.L_20:
        /*004c*/ 	.word	0x00000000
        /*0050*/ 	.short	0x0002
        /*0052*/ 	.short	0x0010
        /*0054*/ 	.byte	0x00, 0xf4, 0x21, 0x00


	//----- nvinfo : EIATTR_KPARAM_INFO
	.align		4
.L_21:
        /*0058*/ 	.byte	0x04, 0x17
        /*005a*/ 	.short	(.L_23 - .L_22)
.L_22:
        /*005c*/ 	.word	0x00000000
        /*0060*/ 	.short	0x0001
        /*0062*/ 	.short	0x0008
        /*0064*/ 	.byte	0x00, 0xf4, 0x21, 0x00


	//----- nvinfo : EIATTR_KPARAM_INFO
	.align		4
.L_23:
        /*0068*/ 	.byte	0x04, 0x17
        /*006a*/ 	.short	(.L_25 - .L_24)
.L_24:
        /*006c*/ 	.word	0x00000000
        /*0070*/ 	.short	0x0000
        /*0072*/ 	.short	0x0000
        /*0074*/ 	.byte	0x00, 0xf4, 0x21, 0x00


	//----- nvinfo : EIATTR_SPARSE_MMA_MASK
	.align		4
.L_25:
        /*0078*/ 	.byte	0x03, 0x50
        /*007a*/ 	.short	0x0000


	//----- nvinfo : EIATTR_MAXREG_COUNT
	.align		4
        /*007c*/ 	.byte	0x03, 0x1b
        /*007e*/ 	.short	0x00ff


	//----- nvinfo : EIATTR_EXIT_INSTR_OFFSETS
	.align		4
        /*0080*/ 	.byte	0x04, 0x1c
        /*0082*/ 	.short	(.L_27 - .L_26)


	//   ....[0]....
.L_26:
        /*0084*/ 	.word	0x00000390


	//----- nvinfo : EIATTR_REQNTID
	.align		4
.L_27:
        /*0088*/ 	.byte	0x04, 0x10
        /*008a*/ 	.short	(.L_29 - .L_28)
.L_28:
        /*008c*/ 	.word	0x00000080
        /*0090*/ 	.word	0x00000001
        /*0094*/ 	.word	0x00000001


	//----- nvinfo : EIATTR_CBANK_PARAM_SIZE
	.align		4
.L_29:
        /*0098*/ 	.byte	0x03, 0x19
        /*009a*/ 	.short	0x0034


	//----- nvinfo : EIATTR_PARAM_CBANK
	.align		4
        /*009c*/ 	.byte	0x04, 0x0a
        /*009e*/ 	.short	(.L_31 - .L_30)
	.align		4
.L_30:
        /*00a0*/ 	.word	index@(.nv.constant0.triton_poi_fused__native_batch_norm_legit_no_training_32)
        /*00a4*/ 	.short	0x0210
        /*00a6*/ 	.short	0x0034


	//----- nvinfo : EIATTR_SW_WAR
	.align		4
.L_31:
        /*00a8*/ 	.byte	0x04, 0x36
        /*00aa*/ 	.short	(.L_33 - .L_32)
.L_32:
        /*00ac*/ 	.word	0x00000008
.L_33:


//--------------------- .nv.callgraph             --------------------------
	.section	.nv.callgraph,"",@"SHT_CUDA_CALLGRAPH"
	.align	4
	.sectionentsize	8
	.align		4
        /*0000*/ 	.word	0x00000000
	.align		4
        /*0004*/ 	.word	0xffffffff
	.align		4
        /*0008*/ 	.word	0x00000000
	.align		4
        /*000c*/ 	.word	0xfffffffe
	.align		4
        /*0010*/ 	.word	0x00000000
	.align		4
        /*0014*/ 	.word	0xfffffffd
	.align		4
        /*0018*/ 	.word	0x00000000
	.align		4
        /*001c*/ 	.word	0xfffffffc


//--------------------- .nv.constant4             --------------------------
	.section	.nv.constant4,"a",@progbits
	.align	8
	.align		8
.nv.constant4:
        /*0000*/ 	.dword	_$_str
	.align		8
        /*0008*/ 	.dword	_$_str_$_2


//--------------------- .text.triton_poi_fused__native_batch_norm_legit_no_training_32 --------------------------
	.section	.text.triton_poi_fused__native_batch_norm_legit_no_training_32,"ax",@progbits
	.align	128
        .global         triton_poi_fused__native_batch_norm_legit_no_training_32
        .type           triton_poi_fused__native_batch_norm_legit_no_training_32,@function
        .size           triton_poi_fused__native_batch_norm_legit_no_training_32,(.L_x_1 - triton_poi_fused__native_batch_norm_legit_no_training_32)
        .other          triton_poi_fused__native_batch_norm_legit_no_training_32,@"STO_CUDA_ENTRY STV_DEFAULT"
triton_poi_fused__native_batch_norm_legit_no_training_32:
.text.triton_poi_fused__native_batch_norm_legit_no_training_32:
[----:B------:R-:W-:Y:S01]  /*0000*/  LDC R1, c[0x0][0x28] ;  /* 0x00000a00ff017b82 */ /* 0x000fe20000000800 */
[----:B------:R-:W1:Y:S07]  /*0010*/  S2R R0, SR_TID.X ;  /* 0x0000000000007919 */ /* 0x000e6e0000002100 */
[----:B------:R-:W2:Y:S01]  /*0020*/  LDC.64 R2, c[0x0][0x220] ;  /* 0x00008800ff027b82 */ /* 0x000ea20000000a00 */
[----:B------:R-:W-:Y:S01]  /*0030*/  ULDC.64 UR4, c[0x0][0x208] ;  /* 0x0000820000047ab9 */ /* 0x000fe20000000a00 */
[----:B------:R-:W3:Y:S06]  /*0040*/  S2R R7, SR_CTAID.X ;  /* 0x0000000000077919 */ /* 0x000eec0000002500 */
[----:B------:R-:W4:Y:S08]  /*0050*/  LDC.64 R8, c[0x0][0x228] ;  /* 0x00008a00ff087b82 */ /* 0x000f300000000a00 */
[----:B------:R-:W5:Y:S01]  /*0060*/  LDC.64 R10, c[0x0][0x230] ;  /* 0x00008c00ff0a7b82 */ /* 0x000f620000000a00 */
[----:B-1----:R-:W-:-:S02]  /*0070*/  SHF.L.U32 R0, R0, 0x1, RZ ;  /* 0x0000000100007819 */ /* 0x002fc400000006ff */
[----:B---3--:R-:W-:Y:S02]  /*0080*/  SHF.R.S32.HI R5, RZ, 0x17, R7 ;  /* 0x00000017ff057819 */ /* 0x008fe40000011407 */
[----:B------:R-:W-:Y:S02]  /*0090*/  LOP3.LUT R0, R0, 0xfe, RZ, 0xc0, !PT ;  /* 0x000000fe00007812 */ /* 0x000fe400078ec0ff */
[----:B------:R-:W-:Y:S02]  /*00a0*/  SGXT R5, R5, 0x1 ;  /* 0x000000010505781a */ /* 0x000fe40000000200 */
[----:B------:R-:W-:Y:S02]  /*00b0*/  LEA R0, R7, R0, 0x8 ;  /* 0x0000000007007211 */ /* 0x000fe400078e40ff */
[----:B------:R-:W1:Y:S02]  /*00c0*/  LDC.64 R6, c[0x0][0x218] ;  /* 0x00008600ff067b82 */ /* 0x000e640000000a00 */
[----:B------:R-:W-:-:S04]  /*00d0*/  LEA.HI R5, R5, R0, RZ, 0x7 ;  /* 0x0000000005057211 */ /* 0x000fc800078f38ff */
[----:B------:R-:W-:-:S04]  /*00e0*/  LOP3.LUT R5, R5, 0xffffff80, RZ, 0xc0, !PT ;  /* 0xffffff8005057812 */ /* 0x000fc800078ec0ff */
[----:B------:R-:W-:Y:S02]  /*00f0*/  IADD3 R13, R0, -R5, RZ ;  /* 0x80000005000d7210 */ /* 0x000fe40007ffe0ff */
[----:B------:R-:W3:Y:S03]  /*0100*/  LDC.64 R4, c[0x0][0x210] ;  /* 0x00008400ff047b82 */ /* 0x000ee60000000a00 */
[----:B--2---:R-:W-:-:S06]  /*0110*/  IMAD.WIDE R2, R13, 0x4, R2 ;  /* 0x000000040d027825 */ /* 0x004fcc00078e0202 */
[----:B------:R-:W2:Y:S01]  /*0120*/  LDG.E.EL.64 R2, desc[UR4][R2.64] ;  /* 0x0000000402027981 */ /* 0x000ea2000c2e1b00 */
[----:B-1----:R-:W-:-:S06]  /*0130*/  IMAD.WIDE R6, R13, 0x4, R6 ;  /* 0x000000040d067825 */ /* 0x002fcc00078e0206 */
[----:B------:R-:W2:Y:S01]  /*0140*/  LDG.E.EL.64 R6, desc[UR4][R6.64] ;  /* 0x0000000406067981 */ /* 0x000ea2000c2e1b00 */
[----:B---3--:R-:W-:-:S06]  /*0150*/  IMAD.WIDE R4, R0, 0x4, R4 ;  /* 0x0000000400047825 */ /* 0x008fcc00078e0204 */
[----:B------:R-:W3:Y:S01]  /*0160*/  LDG.E.64 R4, desc[UR4][R4.64] ;  /* 0x0000000404047981 */ /* 0x000ee2000c1e1b00 */
[----:B----4-:R-:W-:-:S04]  /*0170*/  IMAD.WIDE R8, R13, 0x4, R8 ;  /* 0x000000040d087825 */ /* 0x010fc800078e0208 */
[----:B-----5:R-:W-:Y:S02]  /*0180*/  IMAD.WIDE R10, R13, 0x4, R10 ;  /* 0x000000040d0a7825 */ /* 0x020fe400078e020a */
[----:B------:R-:W4:Y:S04]  /*0190*/  LDG.E.EL.64 R8, desc[UR4][R8.64] ;  /* 0x0000000408087981 */ /* 0x000f28000c2e1b00 */
[----:B------:R-:W4:Y:S01]  /*01a0*/  LDG.E.EL.64 R10, desc[UR4][R10.64] ;  /* 0x000000040a0a7981 */ /* 0x000f22000c2e1b00 */
[----:B------:R-:W-:Y:S01]  /*01b0*/  HFMA2.MMA R15, -RZ, RZ, 1.625, 0 ;  /* 0x3e800000ff0f7435 */ /* 0x000fe200000001ff */
[----:B--2---:R-:W-:Y:S01]  /*01c0*/  FADD R2, R2, 9.9999997473787516356e-06 ;  /* 0x3727c5ac02027421 */ /* 0x004fe20000000000 */
[----:B------:R-:W-:-:S03]  /*01d0*/  FADD R12, R3, 9.9999997473787516356e-06 ;  /* 0x3727c5ac030c7421 */ /* 0x000fc60000000000 */
[----:B------:R1:W2:Y:S08]  /*01e0*/  MUFU.SQRT R13, R2 ;  /* 0x00000002000d7308 */ /* 0x0002b00000002000 */
[----:B------:R-:W5:Y:S01]  /*01f0*/  MUFU.SQRT R14, R12 ;  /* 0x0000000c000e7308 */ /* 0x000f620000002000 */
[----:B-1----:R-:W1:Y:S01]  /*0200*/  LDC.64 R2, c[0x0][0x238] ;  /* 0x00008e00ff027b82 */ /* 0x002e620000000a00 */
[----:B--2---:R-:W-:-:S02]  /*0210*/  FSETP.GT.AND P0, PT, R13, 8.50705917302346158658e+37, PT ;  /* 0x7e8000000d00780b */ /* 0x004fc40003f04000 */
[----:B------:R-:W-:Y:S02]  /*0220*/  FSETP.GEU.AND P2, PT, R13, 1.175494350822287508e-38, PT ;  /* 0x008000000d00780b */ /* 0x000fe40003f4e000 */
[C---:B-----5:R-:W-:Y:S02]  /*0230*/  FSETP.GT.AND P1, PT, R14.reuse, 8.50705917302346158658e+37, PT ;  /* 0x7e8000000e00780b */ /* 0x060fe40003f24000 */
[----:B------:R-:W-:-:S07]  /*0240*/  FSETP.GEU.AND P3, PT, R14, 1.175494350822287508e-38, PT ;  /* 0x008000000e00780b */ /* 0x000fce0003f6e000 */
[----:B------:R-:W-:-:S04]  /*0250*/  @P0 FMUL R13, R13, 0.25 ;  /* 0x3e8000000d0d0820 */ /* 0x000fc80000400000 */
[----:B------:R-:W-:Y:S01]  /*0260*/  @!P2 FMUL R13, R13, 16777216 ;  /* 0x4b8000000d0da820 */ /* 0x000fe20000400000 */
[----:B------:R-:W-:-:S04]  /*0270*/  @P1 FMUL R14, R14, 0.25 ;  /* 0x3e8000000e0e1820 */ /* 0x000fc80000400000 */
[----:B------:R-:W-:Y:S01]  /*0280*/  @!P3 FMUL R14, R14, 16777216 ;  /* 0x4b8000000e0eb820 */ /* 0x000fe20000400000 */
[----:B------:R-:W2:Y:S01]  /*0290*/  MUFU.RCP R13, R13 ;  /* 0x0000000d000d7308 */ /* 0x000ea20000001000 */
[----:B------:R-:W-:-:S07]  /*02a0*/  FSEL R12, R15, 1, P0 ;  /* 0x3f8000000f0c7808 */ /* 0x000fce0000000000 */
[----:B------:R-:W5:Y:S01]  /*02b0*/  MUFU.RCP R14, R14 ;  /* 0x0000000e000e7308 */ /* 0x000f620000001000 */
[----:B------:R-:W-:Y:S01]  /*02c0*/  FSEL R15, R15, 1, P1 ;  /* 0x3f8000000f0f7808 */ /* 0x000fe20000800000 */
[----:B------:R-:W-:Y:S01]  /*02d0*/  @!P2 FMUL R12, R12, 16777216 ;  /* 0x4b8000000c0ca820 */ /* 0x000fe20000400000 */
[----:B---3--:R-:W-:-:S03]  /*02e0*/  FADD R4, R4, -R6 ;  /* 0x8000000604047221 */ /* 0x008fc60000000000 */
[----:B------:R-:W-:Y:S01]  /*02f0*/  @!P3 FMUL R15, R15, 16777216 ;  /* 0x4b8000000f0fb820 */ /* 0x000fe20000400000 */
[----:B------:R-:W-:Y:S01]  /*0300*/  FADD R5, R5, -R7 ;  /* 0x8000000705057221 */ /* 0x000fe20000000000 */
[----:B--2---:R-:W-:Y:S02]  /*0310*/  FMUL R13, R13, R12 ;  /* 0x0000000c0d0d7220 */ /* 0x004fe40000400000 */
[----:B-----5:R-:W-:Y:S02]  /*0320*/  FMUL R6, R14, R15 ;  /* 0x0000000f0e067220 */ /* 0x020fe40000400000 */
[----:B------:R-:W-:Y:S02]  /*0330*/  FMUL R13, R4, R13 ;  /* 0x0000000d040d7220 */ /* 0x000fe40000400000 */
[----:B------:R-:W-:Y:S01]  /*0340*/  FMUL R6, R5, R6 ;  /* 0x0000000605067220 */ /* 0x000fe20000400000 */
[----:B-1----:R-:W-:-:S04]  /*0350*/  IMAD.WIDE R2, R0, 0x4, R2 ;  /* 0x0000000400027825 */ /* 0x002fc800078e0202 */
[----:B----4-:R-:W-:Y:S01]  /*0360*/  FFMA R8, R8, R13, R10 ;  /* 0x0000000d08087223 */ /* 0x010fe2000000000a */
[----:B------:R-:W-:-:S05]  /*0370*/  FFMA R9, R9, R6, R11 ;  /* 0x0000000609097223 */ /* 0x000fca000000000b */
[----:B------:R-:W-:Y:S01]  /*0380*/  STG.E.64 desc[UR4][R2.64], R8 ;  /* 0x0000000802007986 */ /* 0x000fe2000c101b04 */
[----:B------:R-:W-:Y:S05]  /*0390*/  EXIT ;  /* 0x000000000000794d */ /* 0x000fea0003800000 */
.L_x_0:
[----:B------:R-:W-:-:S00]  /*03a0*/  BRA `(.L_x_0) ;  /* 0xfffffffc00fc7947 */ /* 0x000fc0000383ffff */
[----:B------:R-:W-:-:S00]  /*03b0*/  NOP ;  /* 0x0000000000007918 */ /* 0x000fc00000000000 */
        /* <DEDUP_REMOVED lines=12> */
.L_x_1:


//--------------------- .nv.global.init           --------------------------
	.section	.nv.global.init,"aw",@progbits
.nv.global.init:
	.type		_$_str,@object
	.size		_$_str,(_$_str_$_2 - _$_str)
_$_str:
        /*0000*/ 	.byte	0x5f, 0x5f, 0x43, 0x55, 0x44, 0x41, 0x5f, 0x46, 0x54, 0x5a, 0x00
	.type		_$_str_$_2,@object
	.size		_$_str_$_2,(.L_1 - _$_str_$_2)
_$_str_$_2:
        /*000b*/ 	.byte	0x5f, 0x5f, 0x43, 0x55, 0x44, 0x41, 0x5f, 0x50, 0x52, 0x45, 0x43, 0x5f, 0x53, 0x51, 0x52, 0x54
        /*001b*/ 	.byte	0x00
.L_1:


//--------------------- .nv.constant0.triton_poi_fused__native_batch_norm_legit_no_training_32 --------------------------
	.section	.nv.constant0.triton_poi_fused__native_batch_norm_legit_no_training_32,"a",@progbits
	.sectionflags	@""
	.align	4
.nv.constant0.triton_poi_fused__native_batch_norm_legit_no_training_32:
	.zero		580
